//
// Generated by NVIDIA NVVM Compiler
//
// Compiler Build ID: CL-36424714
// Cuda compilation tools, release 13.0, V13.0.88
// Based on NVVM 20.0.0
//

.version 9.0
.target sm_100
.address_size 64

	// .globl	_Z13deskewTexturePfyiiid

.visible .entry _Z13deskewTexturePfyiiid(
	.param .u64 .ptr .align 1 _Z13deskewTexturePfyiiid_param_0,
	.param .u64 _Z13deskewTexturePfyiiid_param_1,
	.param .u32 _Z13deskewTexturePfyiiid_param_2,
	.param .u32 _Z13deskewTexturePfyiiid_param_3,
	.param .u32 _Z13deskewTexturePfyiiid_param_4,
	.param .f64 _Z13deskewTexturePfyiiid_param_5
)
{
	.reg .pred 	%p<12>;
	.reg .b32 	%r<61>;
	.reg .b32 	%f<60>;
	.reg .b64 	%rd<18>;
	.reg .b64 	%fd<35>;

	ld.param.u64 	%rd3, [_Z13deskewTexturePfyiiid_param_0];
	ld.param.u64 	%rd2, [_Z13deskewTexturePfyiiid_param_1];
	ld.param.u32 	%r25, [_Z13deskewTexturePfyiiid_param_2];
	ld.param.u32 	%r28, [_Z13deskewTexturePfyiiid_param_3];
	ld.param.u32 	%r27, [_Z13deskewTexturePfyiiid_param_4];
	ld.param.f64 	%fd4, [_Z13deskewTexturePfyiiid_param_5];
	cvta.to.global.u64 	%rd1, %rd3;
	mov.u32 	%r29, %ctaid.x;
	mov.u32 	%r30, %ntid.x;
	mov.u32 	%r31, %tid.x;
	mad.lo.s32 	%r1, %r29, %r30, %r31;
	mov.u32 	%r32, %ctaid.y;
	mov.u32 	%r33, %ntid.y;
	mul.lo.s32 	%r2, %r32, %r33;
	mov.u32 	%r3, %tid.y;
	add.s32 	%r34, %r2, %r3;
	setp.ge.u32 	%p1, %r1, %r25;
	setp.ge.u32 	%p2, %r34, %r28;
	or.pred  	%p3, %p1, %p2;
	setp.lt.s32 	%p4, %r27, 1;
	or.pred  	%p5, %p3, %p4;
	@%p5 bra 	$L__BB0_9;
	cvt.rn.f32.u32 	%f2, %r1;
	cvt.f64.f32 	%fd5, %f2;
	mul.f64 	%fd1, %fd4, %fd5;
	cvt.rn.f32.u32 	%f3, %r34;
	add.f32 	%f1, %f3, 0f3F000000;
	and.b32  	%r5, %r27, 3;
	setp.lt.u32 	%p6, %r27, 4;
	mov.b32 	%r60, 0;
	@%p6 bra 	$L__BB0_4;
	and.b32  	%r60, %r27, 2147483644;
	add.s32 	%r37, %r3, %r28;
	add.s32 	%r38, %r37, %r2;
	mad.lo.s32 	%r57, %r25, %r38, %r1;
	mul.lo.s32 	%r39, %r28, %r25;
	shl.b32 	%r8, %r39, 2;
	shl.b32 	%r40, %r28, 1;
	add.s32 	%r41, %r34, %r40;
	mad.lo.s32 	%r56, %r25, %r41, %r1;
	mad.lo.s32 	%r42, %r28, 3, %r34;
	mad.lo.s32 	%r55, %r25, %r42, %r1;
	mad.lo.s32 	%r54, %r25, %r34, %r1;
	mov.b32 	%r58, 0;
	mov.f64 	%fd34, 0d0000000000000000;
$L__BB0_3:
	.pragma "nounroll";
	sub.f64 	%fd7, %fd1, %fd34;
	cvt.rn.f32.f64 	%f4, %fd7;
	cvt.f64.f32 	%fd8, %f4;
	div.rn.f64 	%fd9, %fd8, %fd4;
	cvt.rn.f32.f64 	%f5, %fd9;
	cvt.rn.f32.u32 	%f6, %r58;
	add.f32 	%f7, %f6, 0f3F000000;
	tex.3d.v4.f32.f32 	{%f8, %f9, %f10, %f11}, [%rd2, {%f5, %f1, %f7, %f7}];
	mul.wide.u32 	%rd4, %r54, 4;
	add.s64 	%rd5, %rd1, %rd4;
	st.global.f32 	[%rd5], %f8;
	add.s32 	%r43, %r58, 1;
	cvt.rn.f64.u32 	%fd10, %r43;
	sub.f64 	%fd11, %fd1, %fd10;
	cvt.rn.f32.f64 	%f12, %fd11;
	cvt.f64.f32 	%fd12, %f12;
	div.rn.f64 	%fd13, %fd12, %fd4;
	cvt.rn.f32.f64 	%f13, %fd13;
	cvt.rn.f32.u32 	%f14, %r43;
	add.f32 	%f15, %f14, 0f3F000000;
	tex.3d.v4.f32.f32 	{%f16, %f17, %f18, %f19}, [%rd2, {%f13, %f1, %f15, %f15}];
	mul.wide.u32 	%rd6, %r57, 4;
	add.s64 	%rd7, %rd1, %rd6;
	st.global.f32 	[%rd7], %f16;
	add.s32 	%r44, %r58, 2;
	cvt.rn.f64.u32 	%fd14, %r44;
	sub.f64 	%fd15, %fd1, %fd14;
	cvt.rn.f32.f64 	%f20, %fd15;
	cvt.f64.f32 	%fd16, %f20;
	div.rn.f64 	%fd17, %fd16, %fd4;
	cvt.rn.f32.f64 	%f21, %fd17;
	cvt.rn.f32.u32 	%f22, %r44;
	add.f32 	%f23, %f22, 0f3F000000;
	tex.3d.v4.f32.f32 	{%f24, %f25, %f26, %f27}, [%rd2, {%f21, %f1, %f23, %f23}];
	mul.wide.u32 	%rd8, %r56, 4;
	add.s64 	%rd9, %rd1, %rd8;
	st.global.f32 	[%rd9], %f24;
	add.s32 	%r45, %r58, 3;
	cvt.rn.f64.u32 	%fd18, %r45;
	sub.f64 	%fd19, %fd1, %fd18;
	cvt.rn.f32.f64 	%f28, %fd19;
	cvt.f64.f32 	%fd20, %f28;
	div.rn.f64 	%fd21, %fd20, %fd4;
	cvt.rn.f32.f64 	%f29, %fd21;
	cvt.rn.f32.u32 	%f30, %r45;
	add.f32 	%f31, %f30, 0f3F000000;
	tex.3d.v4.f32.f32 	{%f32, %f33, %f34, %f35}, [%rd2, {%f29, %f1, %f31, %f31}];
	mul.wide.u32 	%rd10, %r55, 4;
	add.s64 	%rd11, %rd1, %rd10;
	st.global.f32 	[%rd11], %f32;
	add.f64 	%fd34, %fd34, 0d4010000000000000;
	add.s32 	%r57, %r57, %r8;
	add.s32 	%r56, %r56, %r8;
	add.s32 	%r55, %r55, %r8;
	add.s32 	%r54, %r54, %r8;
	add.s32 	%r58, %r58, 4;
	setp.ne.s32 	%p7, %r58, %r60;
	@%p7 bra 	$L__BB0_3;
$L__BB0_4:
	setp.eq.s32 	%p8, %r5, 0;
	@%p8 bra 	$L__BB0_9;
	setp.eq.s32 	%p9, %r5, 1;
	@%p9 bra 	$L__BB0_7;
	cvt.rn.f64.u32 	%fd22, %r60;
	sub.f64 	%fd23, %fd1, %fd22;
	cvt.rn.f32.f64 	%f36, %fd23;
	cvt.f64.f32 	%fd24, %f36;
	div.rn.f64 	%fd25, %fd24, %fd4;
	cvt.rn.f32.f64 	%f37, %fd25;
	cvt.rn.f32.u32 	%f38, %r60;
	add.f32 	%f39, %f38, 0f3F000000;
	tex.3d.v4.f32.f32 	{%f40, %f41, %f42, %f43}, [%rd2, {%f37, %f1, %f39, %f39}];
	mad.lo.s32 	%r46, %r60, %r28, %r34;
	mad.lo.s32 	%r47, %r46, %r25, %r1;
	mul.wide.u32 	%rd12, %r47, 4;
	add.s64 	%rd13, %rd1, %rd12;
	st.global.f32 	[%rd13], %f40;
	add.s32 	%r48, %r60, 1;
	cvt.rn.f64.u32 	%fd26, %r48;
	sub.f64 	%fd27, %fd1, %fd26;
	cvt.rn.f32.f64 	%f44, %fd27;
	cvt.f64.f32 	%fd28, %f44;
	div.rn.f64 	%fd29, %fd28, %fd4;
	cvt.rn.f32.f64 	%f45, %fd29;
	cvt.rn.f32.u32 	%f46, %r48;
	add.f32 	%f47, %f46, 0f3F000000;
	tex.3d.v4.f32.f32 	{%f48, %f49, %f50, %f51}, [%rd2, {%f45, %f1, %f47, %f47}];
	add.s32 	%r49, %r46, %r28;
	mad.lo.s32 	%r50, %r49, %r25, %r1;
	mul.wide.u32 	%rd14, %r50, 4;
	add.s64 	%rd15, %rd1, %rd14;
	st.global.f32 	[%rd15], %f48;
	add.s32 	%r60, %r60, 2;
$L__BB0_7:
	and.b32  	%r51, %r27, 1;
	setp.eq.b32 	%p10, %r51, 1;
	not.pred 	%p11, %p10;
	@%p11 bra 	$L__BB0_9;
	cvt.rn.f64.u32 	%fd30, %r60;
	sub.f64 	%fd31, %fd1, %fd30;
	cvt.rn.f32.f64 	%f52, %fd31;
	cvt.f64.f32 	%fd32, %f52;
	div.rn.f64 	%fd33, %fd32, %fd4;
	cvt.rn.f32.f64 	%f53, %fd33;
	cvt.rn.f32.u32 	%f54, %r60;
	add.f32 	%f55, %f54, 0f3F000000;
	tex.3d.v4.f32.f32 	{%f56, %f57, %f58, %f59}, [%rd2, {%f53, %f1, %f55, %f55}];
	mad.lo.s32 	%r52, %r60, %r28, %r34;
	mad.lo.s32 	%r53, %r52, %r25, %r1;
	mul.wide.u32 	%rd16, %r53, 4;
	add.s64 	%rd17, %rd1, %rd16;
	st.global.f32 	[%rd17], %f56;
$L__BB0_9:
	ret;

}


// ===== COMPILED SASS (sm_100) =====

	.target	sm_100

	.elftype	@"ET_EXEC"


//--------------------- .note.nv.tkinfo           --------------------------
	.section	.note.nv.tkinfo,"",@"SHT_NOTE"
	.sectionflags	@"SHF_NOTE_NV_TKINFO"
	.tkinfo
        /*0018*/ 	.word	0x00000002
        /*0030*/ 	.string	""
        /*0030*/ 	.string	"ptxas"
        /*0030*/ 	.string	"Cuda compilation tools, release 13.0, V13.0.88"
        /*0030*/ 	.string	"Build cuda_13.0.r13.0/compiler.36424714_0"
        /*0030*/ 	.string	"-arch sm_100 -m 64 "



//--------------------- .note.nv.cuinfo           --------------------------
	.section	.note.nv.cuinfo,"",@"SHT_NOTE"
	.sectionflags	@"SHF_NOTE_NV_CUINFO"
        /*0018*/ 	.short	0x0002
        /*001a*/ 	.short	0x0064
        /*001c*/ 	.short	0x0082
	.zero		2


//--------------------- .nv.info                  --------------------------
	.section	.nv.info,"",@"SHT_CUDA_INFO"
	.align	4


	//----- nvinfo : EIATTR_REGCOUNT
	.align		4
        /*0000*/ 	.byte	0x04, 0x2f
        /*0002*/ 	.short	(.L_1 - .L_0)
	.align		4
.L_0:
        /*0004*/ 	.word	index@(_Z13deskewTexturePfyiiid)
        /*0008*/ 	.word	0x00000024


	//----- nvinfo : EIATTR_FRAME_SIZE
	.align		4
.L_1:
        /*000c*/ 	.byte	0x04, 0x11
        /*000e*/ 	.short	(.L_3 - .L_2)
	.align		4
.L_2:
        /*0010*/ 	.word	index@($__internal_0_$__cuda_sm20_div_rn_f64_full)
        /*0014*/ 	.word	0x00000000


	//----- nvinfo : EIATTR_FRAME_SIZE
	.align		4
.L_3:
        /*0018*/ 	.byte	0x04, 0x11
        /*001a*/ 	.short	(.L_5 - .L_4)
	.align		4
.L_4:
        /*001c*/ 	.word	index@(_Z13deskewTexturePfyiiid)
        /*0020*/ 	.word	0x00000000


	//----- nvinfo : EIATTR_MIN_STACK_SIZE
	.align		4
.L_5:
        /*0024*/ 	.byte	0x04, 0x12
        /*0026*/ 	.short	(.L_7 - .L_6)
	.align		4
.L_6:
        /*0028*/ 	.word	index@(_Z13deskewTexturePfyiiid)
        /*002c*/ 	.word	0x00000000
.L_7:


//--------------------- .nv.compat                --------------------------
	.section	.nv.compat,"",@"SHT_CUDA_COMPAT_INFO"
	.align	4
        /*0000*/ 	.byte	0x02, 0x09, 0x00, 0x00, 0x02, 0x02, 0x02, 0x00, 0x02, 0x05, 0x05, 0x00, 0x03, 0x07, 0x01, 0x01
        /*0010*/ 	.byte	0x02, 0x03, 0x00, 0x00, 0x02, 0x06, 0x01, 0x00, 0x04, 0x0b, 0x08, 0x00, 0x01, 0x00, 0x00, 0x00
        /*0020*/ 	.byte	0x00, 0x00, 0x00, 0x00


//--------------------- .nv.info._Z13deskewTexturePfyiiid --------------------------
	.section	.nv.info._Z13deskewTexturePfyiiid,"",@"SHT_CUDA_INFO"
	.sectionflags	@""
	.align	4


	//----- nvinfo : EIATTR_CUDA_API_VERSION
	.align		4
        /*0000*/ 	.byte	0x04, 0x37
        /*0002*/ 	.short	(.L_9 - .L_8)
.L_8:
        /*0004*/ 	.word	0x00000082


	//----- nvinfo : EIATTR_KPARAM_INFO
	.align		4
.L_9:
        /*0008*/ 	.byte	0x04, 0x17
        /*000a*/ 	.short	(.L_11 - .L_10)
.L_10:
        /*000c*/ 	.word	0x00000000
        /*0010*/ 	.short	0x0005
        /*0012*/ 	.short	0x0020
        /*0014*/ 	.byte	0x00, 0xf0, 0x21, 0x00


	//----- nvinfo : EIATTR_KPARAM_INFO
	.align		4
.L_11:
        /*0018*/ 	.byte	0x04, 0x17
        /*001a*/ 	.short	(.L_13 - .L_12)
.L_12:
        /*001c*/ 	.word	0x00000000
        /*0020*/ 	.short	0x0004
        /*0022*/ 	.short	0x0018
        /*0024*/ 	.byte	0x00, 0xf0, 0x11, 0x00


	//----- nvinfo : EIATTR_KPARAM_INFO
	.align		4
.L_13:
        /*0028*/ 	.byte	0x04, 0x17
        /*002a*/ 	.short	(.L_15 - .L_14)
.L_14:
        /*002c*/ 	.word	0x00000000
        /*0030*/ 	.short	0x0003
        /*0032*/ 	.short	0x0014
        /*0034*/ 	.byte	0x00, 0xf0, 0x11, 0x00


	//----- nvinfo : EIATTR_KPARAM_INFO
	.align		4
.L_15:
        /*0038*/ 	.byte	0x04, 0x17
        /*003a*/ 	.short	(.L_17 - .L_16)
.L_16:
        /*003c*/ 	.word	0x00000000
        /*0040*/ 	.short	0x0002
        /*0042*/ 	.short	0x0010
        /*0044*/ 	.byte	0x00, 0xf0, 0x11, 0x00


	//----- nvinfo : EIATTR_KPARAM_INFO
	.align		4
.L_17:
        /*0048*/ 	.byte	0x04, 0x17
        /*004a*/ 	.short	(.L_19 - .L_18)
.L_18:
        /*004c*/ 	.word	0x00000000
        /*0050*/ 	.short	0x0001
        /*0052*/ 	.short	0x0008
        /*0054*/ 	.byte	0x00, 0xf0, 0x21, 0x00


	//----- nvinfo : EIATTR_KPARAM_INFO
	.align		4
.L_19:
        /*0058*/ 	.byte	0x04, 0x17
        /*005a*/ 	.short	(.L_21 - .L_20)
.L_20:
        /*005c*/ 	.word	0x00000000
        /*0060*/ 	.short	0x0000
        /*0062*/ 	.short	0x0000
        /*0064*/ 	.byte	0x00, 0xf5, 0x21, 0x00


	//----- nvinfo : EIATTR_SPARSE_MMA_MASK
	.align		4
.L_21:
        /*0068*/ 	.byte	0x03, 0x50
        /*006a*/ 	.short	0x0000


	//----- nvinfo : EIATTR_MAXREG_COUNT
	.align		4
        /*006c*/ 	.byte	0x03, 0x1b
        /*006e*/ 	.short	0x00ff


	//----- nvinfo : EIATTR_MERCURY_ISA_VERSION
	.align		4
        /*0070*/ 	.byte	0x03, 0x5f
        /*0072*/ 	.short	0x0101


	//----- nvinfo : EIATTR_VRC_CTA_INIT_COUNT
	.align		4
        /*0074*/ 	.byte	0x02, 0x4a
	.zero		1
	.zero		1


	//----- nvinfo : EIATTR_EXIT_INSTR_OFFSETS
	.align		4
        /*0078*/ 	.byte	0x04, 0x1c
        /*007a*/ 	.short	(.L_23 - .L_22)


	//   ....[0]....
.L_22:
        /*007c*/ 	.word	0x000000f0


	//   ....[1]....
        /*0080*/ 	.word	0x00000c20


	//   ....[2]....
        /*0084*/ 	.word	0x000011a0


	//   ....[3]....
        /*0088*/ 	.word	0x00001430


	//----- nvinfo : EIATTR_CRS_STACK_SIZE
	.align		4
.L_23:
        /*008c*/ 	.byte	0x04, 0x1e
        /*008e*/ 	.short	(.L_25 - .L_24)
.L_24:
        /*0090*/ 	.word	0x00000000


	//----- nvinfo : EIATTR_CBANK_PARAM_SIZE
	.align		4
.L_25:
        /*0094*/ 	.byte	0x03, 0x19
        /*0096*/ 	.short	0x0028


	//----- nvinfo : EIATTR_PARAM_CBANK
	.align		4
        /*0098*/ 	.byte	0x04, 0x0a
        /*009a*/ 	.short	(.L_27 - .L_26)
	.align		4
.L_26:
        /*009c*/ 	.word	index@(.nv.constant0._Z13deskewTexturePfyiiid)
        /*00a0*/ 	.short	0x0380
        /*00a2*/ 	.short	0x0028


	//----- nvinfo : EIATTR_SW_WAR
	.align		4
.L_27:
        /*00a4*/ 	.byte	0x04, 0x36
        /*00a6*/ 	.short	(.L_29 - .L_28)
.L_28:
        /*00a8*/ 	.word	0x00000008
.L_29:


//--------------------- .nv.callgraph             --------------------------
	.section	.nv.callgraph,"",@"SHT_CUDA_CALLGRAPH"
	.align	4
	.sectionentsize	8
	.align		4
        /*0000*/ 	.word	0x00000000
	.align		4
        /*0004*/ 	.word	0xffffffff
	.align		4
        /*0008*/ 	.word	0x00000000
	.align		4
        /*000c*/ 	.word	0xfffffffe
	.align		4
        /*0010*/ 	.word	0x00000000
	.align		4
        /*0014*/ 	.word	0xfffffffd
	.align		4
        /*0018*/ 	.word	0x00000000
	.align		4
        /*001c*/ 	.word	0xfffffffc


//--------------------- .text._Z13deskewTexturePfyiiid --------------------------
	.section	.text._Z13deskewTexturePfyiiid,"ax",@progbits
	.align	128
        .global         _Z13deskewTexturePfyiiid
        .type           _Z13deskewTexturePfyiiid,@function
        .size           _Z13deskewTexturePfyiiid,(.L_x_23 - _Z13deskewTexturePfyiiid)
        .other          _Z13deskewTexturePfyiiid,@"STO_CUDA_ENTRY STV_DEFAULT"
_Z13deskewTexturePfyiiid:
.text._Z13deskewTexturePfyiiid:
[----:B------:R-:W-:Y:S01]  /*0000*/  LDC R1, c[0x0][0x37c] ;  /* 0x0000df00ff017b82 */ /* 0x000fe20000000800 */
[----:B------:R-:W0:Y:S07]  /*0010*/  S2R R4, SR_TID.Y ;  /* 0x0000000000047919 */ /* 0x000e2e0000002200 */
[----:B------:R-:W1:Y:S01]  /*0020*/  S2UR UR5, SR_CTAID.Y ;  /* 0x00000000000579c3 */ /* 0x000e620000002600 */
[----:B------:R-:W2:Y:S07]  /*0030*/  S2R R0, SR_TID.X ;  /* 0x0000000000007919 */ /* 0x000eae0000002100 */
[----:B------:R-:W2:Y:S01]  /*0040*/  LDC R17, c[0x0][0x360] ;  /* 0x0000d800ff117b82 */ /* 0x000ea20000000800 */
[----:B------:R-:W1:Y:S07]  /*0050*/  LDCU UR4, c[0x0][0x364] ;  /* 0x00006c80ff0477ac */ /* 0x000e6e0008000800 */
[----:B------:R-:W2:Y:S08]  /*0060*/  S2UR UR6, SR_CTAID.X ;  /* 0x00000000000679c3 */ /* 0x000eb00000002500 */
[----:B------:R-:W3:Y:S01]  /*0070*/  LDC.64 R14, c[0x0][0x390] ;  /* 0x0000e400ff0e7b82 */ /* 0x000ee20000000a00 */
[----:B-1----:R-:W-:-:S07]  /*0080*/  UIMAD UR5, UR5, UR4, URZ ;  /* 0x00000004050572a4 */ /* 0x002fce000f8e02ff */
[----:B------:R-:W1:Y:S01]  /*0090*/  LDC R8, c[0x0][0x398] ;  /* 0x0000e600ff087b82 */ /* 0x000e620000000800 */
[----:B0-----:R-:W-:Y:S02]  /*00a0*/  VIADD R16, R4, UR5 ;  /* 0x0000000504107c36 */ /* 0x001fe40008000000 */
[----:B--2---:R-:W-:-:S03]  /*00b0*/  IMAD R17, R17, UR6, R0 ;  /* 0x0000000611117c24 */ /* 0x004fc6000f8e0200 */
[----:B---3--:R-:W-:-:S04]  /*00c0*/  ISETP.GE.U32.AND P0, PT, R16, R15, PT ;  /* 0x0000000f1000720c */ /* 0x008fc80003f06070 */
[----:B------:R-:W-:-:S04]  /*00d0*/  ISETP.GE.U32.OR P0, PT, R17, R14, P0 ;  /* 0x0000000e1100720c */ /* 0x000fc80000706470 */
[----:B-1----:R-:W-:-:S13]  /*00e0*/  ISETP.LT.OR P0, PT, R8, 0x1, P0 ;  /* 0x000000010800780c */ /* 0x002fda0000701670 */
[----:B------:R-:W-:Y:S05]  /*00f0*/  @P0 EXIT ;  /* 0x000000000000094d */ /* 0x000fea0003800000 */
[----:B------:R-:W0:Y:S01]  /*0100*/  LDC R11, c[0x0][0x3a4] ;  /* 0x0000e900ff0b7b82 */ /* 0x000e220000000800 */
[----:B------:R-:W-:Y:S01]  /*0110*/  I2FP.F32.U32 R12, R17 ;  /* 0x00000011000c7245 */ /* 0x000fe20000201000 */
[----:B------:R-:W1:Y:S01]  /*0120*/  LDCU.64 UR8, c[0x0][0x358] ;  /* 0x00006b00ff0877ac */ /* 0x000e620008000a00 */
[C---:B------:R-:W-:Y:S01]  /*0130*/  ISETP.GE.U32.AND P0, PT, R8.reuse, 0x4, PT ;  /* 0x000000040800780c */ /* 0x040fe20003f06070 */
[----:B------:R-:W-:Y:S01]  /*0140*/  IMAD.MOV.U32 R6, RZ, RZ, RZ ;  /* 0x000000ffff067224 */ /* 0x000fe200078e00ff */
[----:B------:R-:W-:Y:S01]  /*0150*/  I2FP.F32.U32 R9, R16 ;  /* 0x0000001000097245 */ /* 0x000fe20000201000 */
[----:B------:R-:W2:Y:S01]  /*0160*/  LDCU UR10, c[0x0][0x3a0] ;  /* 0x00007400ff0a77ac */ /* 0x000ea20008000800 */
[----:B------:R-:W3:Y:S01]  /*0170*/  F2F.F64.F32 R12, R12 ;  /* 0x0000000c000c7310 */ /* 0x000ee20000201800 */
[----:B------:R-:W-:Y:S02]  /*0180*/  LOP3.LUT R7, R8, 0x3, RZ, 0xc0, !PT ;  /* 0x0000000308077812 */ /* 0x000fe400078ec0ff */
[----:B------:R-:W-:-:S06]  /*0190*/  FADD R9, R9, 0.5 ;  /* 0x3f00000009097421 */ /* 0x000fcc0000000000 */
[----:B------:R-:W-:Y:S05]  /*01a0*/  @!P0 BRA `(.L_x_0) ;  /* 0x0000000800988947 */ /* 0x000fea0003800000 */
[C---:B------:R-:W-:Y:S01]  /*01b0*/  IADD3 R4, PT, PT, R15.reuse, UR5, R4 ;  /* 0x000000050f047c10 */ /* 0x040fe2000fffe004 */
[C-C-:B------:R-:W-:Y:S01]  /*01c0*/  IMAD R3, R15.reuse, 0x2, R16.reuse ;  /* 0x000000020f037824 */ /* 0x140fe200078e0210 */
[----:B------:R-:W-:Y:S01]  /*01d0*/  LOP3.LUT R6, R8, 0x7ffffffc, RZ, 0xc0, !PT ;  /* 0x7ffffffc08067812 */ /* 0x000fe200078ec0ff */
[C---:B------:R-:W-:Y:S01]  /*01e0*/  IMAD R2, R15.reuse, 0x3, R16 ;  /* 0x000000030f027824 */ /* 0x040fe200078e0210 */
[----:B------:R-:W4:Y:S01]  /*01f0*/  LDCU UR11, c[0x0][0x3a4] ;  /* 0x00007480ff0b77ac */ /* 0x000f220008000800 */
[-C--:B------:R-:W-:Y:S02]  /*0200*/  IMAD R5, R15, R14.reuse, RZ ;  /* 0x0000000e0f057224 */ /* 0x080fe400078e02ff */
[-CC-:B------:R-:W-:Y:S01]  /*0210*/  IMAD R4, R4, R14.reuse, R17.reuse ;  /* 0x0000000e04047224 */ /* 0x180fe200078e0211 */
[----:B------:R-:W-:Y:S01]  /*0220*/  UMOV UR4, URZ ;  /* 0x000000ff00047c82 */ /* 0x000fe20008000000 */
[-CC-:B------:R-:W-:Y:S02]  /*0230*/  IMAD R3, R3, R14.reuse, R17.reuse ;  /* 0x0000000e03037224 */ /* 0x180fe400078e0211 */
[----:B------:R-:W-:-:S02]  /*0240*/  IMAD R2, R2, R14, R17 ;  /* 0x0000000e02027224 */ /* 0x000fc400078e0211 */
[----:B------:R-:W-:Y:S01]  /*0250*/  IMAD R0, R16, R14, R17 ;  /* 0x0000000e10007224 */ /* 0x000fe200078e0211 */
[----:B------:R-:W-:-:S07]  /*0260*/  CS2R R14, SRZ ;  /* 0x00000000000e7805 */ /* 0x000fce000001ff00 */
.L_x_9:
[----:B-1----:R-:W1:Y:S01]  /*0270*/  LDC.64 R18, c[0x0][0x3a0] ;  /* 0x0000e800ff127b82 */ /* 0x002e620000000a00 */
[----:B----4-:R-:W1:Y:S01]  /*0280*/  MUFU.RCP64H R21, UR11 ;  /* 0x0000000b00157d08 */ /* 0x010e620008001800 */
[----:B------:R-:W-:Y:S01]  /*0290*/  IMAD.MOV.U32 R20, RZ, RZ, 0x1 ;  /* 0x00000001ff147424 */ /* 0x000fe200078e00ff */
[----:B------:R-:W-:Y:S05]  /*02a0*/  BSSY.RECONVERGENT B0, `(.L_x_1) ;  /* 0x0000015000007945 */ /* 0x000fea0003800200 */
[-C--:B-1----:R-:W-:Y:S02]  /*02b0*/  DFMA R24, R20, -R18.reuse, 1 ;  /* 0x3ff000001418742b */ /* 0x082fe40000000812 */
[----:B---3--:R-:W-:-:S06]  /*02c0*/  DFMA R22, R12, R18, -R14 ;  /* 0x000000120c16722b */ /* 0x008fcc000000080e */
[----:B------:R-:W-:-:S04]  /*02d0*/  DFMA R24, R24, R24, R24 ;  /* 0x000000181818722b */ /* 0x000fc80000000018 */
[----:B------:R-:W1:Y:S04]  /*02e0*/  F2F.F32.F64 R22, R22 ;  /* 0x0000001600167310 */ /* 0x000e680000301000 */
[----:B------:R-:W-:-:S08]  /*02f0*/  DFMA R24, R20, R24, R20 ;  /* 0x000000181418722b */ /* 0x000fd00000000014 */
[C---:B------:R-:W-:Y:S01]  /*0300*/  DFMA R26, R24.reuse, -R18, 1 ;  /* 0x3ff00000181a742b */ /* 0x040fe20000000812 */
[----:B-1----:R-:W1:Y:S07]  /*0310*/  F2F.F64.F32 R20, R22 ;  /* 0x0000001600147310 */ /* 0x002e6e0000201800 */
[----:B------:R-:W-:-:S08]  /*0320*/  DFMA R26, R24, R26, R24 ;  /* 0x0000001a181a722b */ /* 0x000fd00000000018 */
[----:B-1----:R-:W-:Y:S01]  /*0330*/  DMUL R24, R20, R26 ;  /* 0x0000001a14187228 */ /* 0x002fe20000000000 */
[----:B------:R-:W-:-:S07]  /*0340*/  FSETP.GEU.AND P1, PT, |R21|, 6.5827683646048100446e-37, PT ;  /* 0x036000001500780b */ /* 0x000fce0003f2e200 */
[----:B------:R-:W-:-:S08]  /*0350*/  DFMA R18, R24, -R18, R20 ;  /* 0x800000121812722b */ /* 0x000fd00000000014 */
[----:B------:R-:W-:-:S10]  /*0360*/  DFMA R18, R26, R18, R24 ;  /* 0x000000121a12722b */ /* 0x000fd40000000018 */
[----:B------:R-:W-:-:S05]  /*0370*/  FFMA R8, RZ, UR11, R19 ;  /* 0x0000000bff087c23 */ /* 0x000fca0008000013 */
[----:B------:R-:W-:-:S13]  /*0380*/  FSETP.GT.AND P0, PT, |R8|, 1.469367938527859385e-39, PT ;  /* 0x001000000800780b */ /* 0x000fda0003f04200 */
[----:B------:R-:W-:Y:S05]  /*0390*/  @P0 BRA P1, `(.L_x_2) ;  /* 0x0000000000140947 */ /* 0x000fea0000800000 */
[----:B------:R-:W-:Y:S01]  /*03a0*/  IMAD.MOV.U32 R19, RZ, RZ, R21 ;  /* 0x000000ffff137224 */ /* 0x000fe200078e0015 */
[----:B------:R-:W-:-:S07]  /*03b0*/  MOV R8, 0x3d0 ;  /* 0x000003d000087802 */ /* 0x000fce0000000f00 */
[----:B0-2---:R-:W-:Y:S05]  /*03c0*/  CALL.REL.NOINC `($__internal_0_$__cuda_sm20_div_rn_f64_full) ;  /* 0x00000010001c7944 */ /* 0x005fea0003c00000 */
[----:B------:R-:W-:Y:S01]  /*03d0*/  MOV R18, R22 ;  /* 0x0000001600127202 */ /* 0x000fe20000000f00 */
[----:B------:R-:W-:-:S07]  /*03e0*/  IMAD.MOV.U32 R19, RZ, RZ, R23 ;  /* 0x000000ffff137224 */ /* 0x000fce00078e0017 */
.L_x_2:
[----:B--2---:R-:W-:Y:S05]  /*03f0*/  BSYNC.RECONVERGENT B0 ;  /* 0x0000000000007941 */ /* 0x004fea0003800200 */
.L_x_1:
[----:B------:R-:W1:Y:S01]  /*0400*/  LDCU UR6, c[0x0][0x388] ;  /* 0x00007100ff0677ac */ /* 0x000e620008000800 */
[----:B------:R-:W1:Y:S01]  /*0410*/  F2F.F32.F64 R8, R18 ;  /* 0x0000001200087310 */ /* 0x000e620000301000 */
[----:B------:R-:W-:Y:S01]  /*0420*/  I2FP.F32.U32 R10, UR4 ;  /* 0x00000004000a7c45 */ /* 0x000fe20008201000 */
[----:B------:R-:W-:Y:S01]  /*0430*/  IMAD.MOV.U32 R29, RZ, RZ, -0x3e000000 ;  /* 0xc2000000ff1d7424 */ /* 0x000fe200078e00ff */
[----:B------:R-:W-:-:S03]  /*0440*/  UMOV UR7, URZ ;  /* 0x000000ff00077c82 */ /* 0x000fc60008000000 */
[----:B------:R-:W-:-:S04]  /*0450*/  FADD R10, R10, 0.5 ;  /* 0x3f0000000a0a7421 */ /* 0x000fc80000000000 */
[----:B-1----:R1:W5:Y:S01]  /*0460*/  TEX.LL RZ, R29, R8, R29, UR6, 3D, 0x1 ;  /* 0x48ff061d081d7f60 */ /* 0x00236200089e01ff */
[----:B------:R-:W2:Y:S01]  /*0470*/  LDC.64 R26, c[0x0][0x3a0] ;  /* 0x0000e800ff1a7b82 */ /* 0x000ea20000000a00 */
[----:B------:R-:W2:Y:S01]  /*0480*/  MUFU.RCP64H R21, UR11 ;  /* 0x0000000b00157d08 */ /* 0x000ea20008001800 */
[----:B------:R-:W-:Y:S01]  /*0490*/  IMAD.MOV.U32 R20, RZ, RZ, 0x1 ;  /* 0x00000001ff147424 */ /* 0x000fe200078e00ff */
[----:B------:R-:W-:Y:S05]  /*04a0*/  BSSY.RECONVERGENT B0, `(.L_x_3) ;  /* 0x000001a000007945 */ /* 0x000fea0003800200 */
[----:B------:R-:W3:Y:S01]  /*04b0*/  LDC.64 R22, c[0x0][0x380] ;  /* 0x0000e000ff167b82 */ /* 0x000ee20000000a00 */
[----:B-1----:R-:W-:Y:S01]  /*04c0*/  UIADD3 UR6, UPT, UPT, UR4, 0x1, URZ ;  /* 0x0000000104067890 */ /* 0x002fe2000fffe0ff */
[----:B--2---:R-:W-:-:S08]  /*04d0*/  DFMA R18, R20, -R26, 1 ;  /* 0x3ff000001412742b */ /* 0x004fd0000000081a */
[----:B------:R-:W1:Y:S01]  /*04e0*/  I2F.F64.U32 R30, UR6 ;  /* 0x00000006001e7d12 */ /* 0x000e620008201800 */
[----:B------:R-:W-:Y:S01]  /*04f0*/  DFMA R18, R18, R18, R18 ;  /* 0x000000121212722b */ /* 0x000fe20000000012 */
[----:B---3--:R-:W-:-:S07]  /*0500*/  IMAD.WIDE.U32 R22, R0, 0x4, R22 ;  /* 0x0000000400167825 */ /* 0x008fce00078e0016 */
[----:B------:R-:W-:Y:S02]  /*0510*/  DFMA R18, R20, R18, R20 ;  /* 0x000000121412722b */ /* 0x000fe40000000014 */
[----:B-1----:R-:W-:-:S06]  /*0520*/  DFMA R30, R12, R26, -R30 ;  /* 0x0000001a0c1e722b */ /* 0x002fcc000000081e */
[----:B------:R-:W-:-:S04]  /*0530*/  DFMA R24, R18, -R26, 1 ;  /* 0x3ff000001218742b */ /* 0x000fc8000000081a */
[----:B------:R-:W1:Y:S04]  /*0540*/  F2F.F32.F64 R30, R30 ;  /* 0x0000001e001e7310 */ /* 0x000e680000301000 */
[----:B------:R-:W-:-:S04]  /*0550*/  DFMA R18, R18, R24, R18 ;  /* 0x000000181212722b */ /* 0x000fc80000000012 */
[----:B-1----:R-:W1:Y:S04]  /*0560*/  F2F.F64.F32 R20, R30 ;  /* 0x0000001e00147310 */ /* 0x002e680000201800 */
[----:B-1----:R-:W-:Y:S01]  /*0570*/  DMUL R24, R18, R20 ;  /* 0x0000001412187228 */ /* 0x002fe20000000000 */
[----:B------:R-:W-:-:S07]  /*0580*/  FSETP.GEU.AND P1, PT, |R21|, 6.5827683646048100446e-37, PT ;  /* 0x036000001500780b */ /* 0x000fce0003f2e200 */
[----:B------:R-:W-:-:S08]  /*0590*/  DFMA R26, R24, -R26, R20 ;  /* 0x8000001a181a722b */ /* 0x000fd00000000014 */
[----:B------:R-:W-:-:S10]  /*05a0*/  DFMA R18, R18, R26, R24 ;  /* 0x0000001a1212722b */ /* 0x000fd40000000018 */
[----:B------:R-:W-:-:S05]  /*05b0*/  FFMA R8, RZ, UR11, R19 ;  /* 0x0000000bff087c23 */ /* 0x000fca0008000013 */
[----:B------:R-:W-:Y:S01]  /*05c0*/  FSETP.GT.AND P0, PT, |R8|, 1.469367938527859385e-39, PT ;  /* 0x001000000800780b */ /* 0x000fe20003f04200 */
[----:B-----5:R1:W-:-:S12]  /*05d0*/  STG.E desc[UR8][R22.64], R29 ;  /* 0x0000001d16007986 */ /* 0x0203d8000c101908 */
[----:B------:R-:W-:Y:S05]  /*05e0*/  @P0 BRA P1, `(.L_x_4) ;  /* 0x0000000000140947 */ /* 0x000fea0000800000 */
[----:B------:R-:W-:Y:S01]  /*05f0*/  IMAD.MOV.U32 R19, RZ, RZ, R21 ;  /* 0x000000ffff137224 */ /* 0x000fe200078e0015 */
[----:B------:R-:W-:-:S07]  /*0600*/  MOV R8, 0x620 ;  /* 0x0000062000087802 */ /* 0x000fce0000000f00 */
[----:B01----:R-:W-:Y:S05]  /*0610*/  CALL.REL.NOINC `($__internal_0_$__cuda_sm20_div_rn_f64_full) ;  /* 0x0000000c00887944 */ /* 0x003fea0003c00000 */
[----:B------:R-:W-:Y:S01]  /*0620*/  IMAD.MOV.U32 R18, RZ, RZ, R22 ;  /* 0x000000ffff127224 */ /* 0x000fe200078e0016 */
[----:B------:R-:W-:-:S07]  /*0630*/  MOV R19, R23 ;  /* 0x0000001700137202 */ /* 0x000fce0000000f00 */
.L_x_4:
[----:B------:R-:W-:Y:S05]  /*0640*/  BSYNC.RECONVERGENT B0 ;  /* 0x0000000000007941 */ /* 0x000fea0003800200 */
.L_x_3:
[----:B------:R-:W-:Y:S01]  /*0650*/  I2FP.F32.U32 R10, UR6 ;  /* 0x00000006000a7c45 */ /* 0x000fe20008201000 */
[----:B------:R-:W2:Y:S01]  /*0660*/  LDCU UR6, c[0x0][0x388] ;  /* 0x00007100ff0677ac */ /* 0x000ea20008000800 */
[----:B------:R-:W2:Y:S01]  /*0670*/  F2F.F32.F64 R8, R18 ;  /* 0x0000001200087310 */ /* 0x000ea20000301000 */
[----:B-1----:R-:W-:Y:S02]  /*0680*/  IMAD.MOV.U32 R29, RZ, RZ, -0x3e000000 ;  /* 0xc2000000ff1d7424 */ /* 0x002fe400078e00ff */
[----:B------:R-:W-:Y:S01]  /*0690*/  FADD R10, R10, 0.5 ;  /* 0x3f0000000a0a7421 */ /* 0x000fe20000000000 */
[----:B------:R-:W-:-:S03]  /*06a0*/  UMOV UR7, URZ ;  /* 0x000000ff00077c82 */ /* 0x000fc60008000000 */
[----:B--2---:R1:W5:Y:S01]  /*06b0*/  TEX.LL RZ, R29, R8, R29, UR6, 3D, 0x1 ;  /* 0x48ff061d081d7f60 */ /* 0x00436200089e01ff */
        /* <DEDUP_REMOVED lines=27> */
[----:B------:R-:W-:Y:S02]  /*0870*/  IMAD.MOV.U32 R18, RZ, RZ, R22 ;  /* 0x000000ffff127224 */ /* 0x000fe400078e0016 */
[----:B------:R-:W-:-:S07]  /*0880*/  IMAD.MOV.U32 R19, RZ, RZ, R23 ;  /* 0x000000ffff137224 */ /* 0x000fce00078e0017 */
.L_x_6:
[----:B------:R-:W-:Y:S05]  /*0890*/  BSYNC.RECONVERGENT B0 ;  /* 0x0000000000007941 */ /* 0x000fea0003800200 */
.L_x_5:
[----:B------:R-:W-:Y:S01]  /*08a0*/  I2FP.F32.U32 R10, UR6 ;  /* 0x00000006000a7c45 */ /* 0x000fe20008201000 */
[----:B------:R-:W2:Y:S01]  /*08b0*/  LDCU UR6, c[0x0][0x388] ;  /* 0x00007100ff0677ac */ /* 0x000ea20008000800 */
[----:B------:R-:W2:Y:S01]  /*08c0*/  F2F.F32.F64 R8, R18 ;  /* 0x0000001200087310 */ /* 0x000ea20000301000 */
[----:B-1----:R-:W-:Y:S02]  /*08d0*/  HFMA2 R29, -RZ, RZ, -3, 0 ;  /* 0xc2000000ff1d7431 */ /* 0x002fe400000001ff */
        /* <DEDUP_REMOVED lines=32> */
.L_x_8:
[----:B------:R-:W-:Y:S05]  /*0ae0*/  BSYNC.RECONVERGENT B0 ;  /* 0x0000000000007941 */ /* 0x000fea0003800200 */
.L_x_7:
[----:B------:R-:W-:Y:S01]  /*0af0*/  I2FP.F32.U32 R10, UR6 ;  /* 0x00000006000a7c45 */ /* 0x000fe20008201000 */
[----:B------:R-:W2:Y:S01]  /*0b00*/  LDCU UR6, c[0x0][0x388] ;  /* 0x00007100ff0677ac */ /* 0x000ea20008000800 */
[----:B------:R-:W2:Y:S01]  /*0b10*/  F2F.F32.F64 R8, R18 ;  /* 0x0000001200087310 */ /* 0x000ea20000301000 */
[----:B-1----:R-:W-:Y:S02]  /*0b20*/  IMAD.MOV.U32 R23, RZ, RZ, -0x3e000000 ;  /* 0xc2000000ff177424 */ /* 0x002fe400078e00ff */
[----:B------:R-:W-:Y:S01]  /*0b30*/  FADD R10, R10, 0.5 ;  /* 0x3f0000000a0a7421 */ /* 0x000fe20000000000 */
[----:B------:R-:W-:-:S03]  /*0b40*/  UMOV UR7, URZ ;  /* 0x000000ff00077c82 */ /* 0x000fc60008000000 */
[----:B--2---:R-:W5:Y:S01]  /*0b50*/  TEX.LL RZ, R23, R8, R23, UR6, 3D, 0x1 ;  /* 0x48ff061708177f60 */ /* 0x004f6200089e01ff */
[----:B------:R-:W1:Y:S01]  /*0b60*/  LDC.64 R20, c[0x0][0x380] ;  /* 0x0000e000ff147b82 */ /* 0x000e620000000a00 */
[----:B------:R-:W-:Y:S01]  /*0b70*/  UIADD3 UR4, UPT, UPT, UR4, 0x4, URZ ;  /* 0x0000000404047890 */ /* 0x000fe2000fffe0ff */
[----:B------:R-:W-:Y:S01]  /*0b80*/  DADD R14, R14, 4 ;  /* 0x401000000e0e7429 */ /* 0x000fe20000000000 */
[C---:B------:R-:W-:Y:S01]  /*0b90*/  LEA R4, R5.reuse, R4, 0x2 ;  /* 0x0000000405047211 */ /* 0x040fe200078e10ff */
[C---:B------:R-:W-:Y:S02]  /*0ba0*/  IMAD R3, R5.reuse, 0x4, R3 ;  /* 0x0000000405037824 */ /* 0x040fe400078e0203 */
[----:B------:R-:W-:Y:S01]  /*0bb0*/  IMAD R0, R5, 0x4, R0 ;  /* 0x0000000405007824 */ /* 0x000fe200078e0200 */
[----:B------:R-:W-:Y:S01]  /*0bc0*/  ISETP.NE.AND P0, PT, R6, UR4, PT ;  /* 0x0000000406007c0c */ /* 0x000fe2000bf05270 */
[----:B-1----:R-:W-:-:S04]  /*0bd0*/  IMAD.WIDE.U32 R20, R2, 0x4, R20 ;  /* 0x0000000402147825 */ /* 0x002fc800078e0014 */
[----:B------:R-:W-:Y:S01]  /*0be0*/  IMAD R2, R5, 0x4, R2 ;  /* 0x0000000405027824 */ /* 0x000fe200078e0202 */
[----:B-----5:R1:W-:Y:S07]  /*0bf0*/  STG.E desc[UR8][R20.64], R23 ;  /* 0x0000001714007986 */ /* 0x0203ee000c101908 */
[----:B------:R-:W-:Y:S05]  /*0c00*/  @P0 BRA `(.L_x_9) ;  /* 0xfffffff400980947 */ /* 0x000fea000383ffff */
.L_x_0:
[----:B------:R-:W-:-:S13]  /*0c10*/  ISETP.NE.AND P0, PT, R7, RZ, PT ;  /* 0x000000ff0700720c */ /* 0x000fda0003f05270 */
[----:B-12---:R-:W-:Y:S05]  /*0c20*/  @!P0 EXIT ;  /* 0x000000000000894d */ /* 0x006fea0003800000 */
[----:B------:R-:W-:-:S13]  /*0c30*/  ISETP.NE.AND P0, PT, R7, 0x1, PT ;  /* 0x000000010700780c */ /* 0x000fda0003f05270 */
[----:B------:R-:W-:Y:S05]  /*0c40*/  @!P0 BRA `(.L_x_10) ;  /* 0x0000000400488947 */ /* 0x000fea0003800000 */
[----:B------:R-:W1:Y:S01]  /*0c50*/  LDCU UR4, c[0x0][0x3a4] ;  /* 0x00007480ff0477ac */ /* 0x000e620008000800 */
[----:B------:R-:W3:Y:S01]  /*0c60*/  LDC.64 R14, c[0x0][0x3a0] ;  /* 0x0000e800ff0e7b82 */ /* 0x000ee20000000a00 */
[----:B------:R-:W3:Y:S01]  /*0c70*/  I2F.F64.U32 R2, R6 ;  /* 0x0000000600027312 */ /* 0x000ee20000201800 */
[----:B------:R-:W-:Y:S01]  /*0c80*/  IMAD.MOV.U32 R18, RZ, RZ, 0x1 ;  /* 0x00000001ff127424 */ /* 0x000fe200078e00ff */
[----:B------:R-:W-:Y:S06]  /*0c90*/  BSSY.RECONVERGENT B0, `(.L_x_11) ;  /* 0x0000016000007945 */ /* 0x000fec0003800200 */
[----:B-1----:R-:W1:Y:S01]  /*0ca0*/  MUFU.RCP64H R19, UR4 ;  /* 0x0000000400137d08 */ /* 0x002e620008001800 */
[----:B---3--:R-:W-:-:S02]  /*0cb0*/  DFMA R4, R12, R14, -R2 ;  /* 0x0000000e0c04722b */ /* 0x008fc40000000802 */
[----:B-1----:R-:W-:-:S08]  /*0cc0*/  DFMA R20, R18, -R14, 1 ;  /* 0x3ff000001214742b */ /* 0x002fd0000000080e */
[----:B------:R-:W1:Y:S01]  /*0cd0*/  F2F.F32.F64 R4, R4 ;  /* 0x0000000400047310 */ /* 0x000e620000301000 */
[----:B------:R-:W-:-:S08]  /*0ce0*/  DFMA R20, R20, R20, R20 ;  /* 0x000000141414722b */ /* 0x000fd00000000014 */
[----:B------:R-:W-:Y:S02]  /*0cf0*/  DFMA R18, R18, R20, R18 ;  /* 0x000000141212722b */ /* 0x000fe40000000012 */
[----:B-1----:R-:W1:Y:S06]  /*0d00*/  F2F.F64.F32 R20, R4 ;  /* 0x0000000400147310 */ /* 0x002e6c0000201800 */
[----:B------:R-:W-:-:S08]  /*0d10*/  DFMA R2, R18, -R14, 1 ;  /* 0x3ff000001202742b */ /* 0x000fd0000000080e */
[----:B------:R-:W-:Y:S01]  /*0d20*/  DFMA R18, R18, R2, R18 ;  /* 0x000000021212722b */ /* 0x000fe20000000012 */
[----:B-1----:R-:W-:-:S07]  /*0d30*/  FSETP.GEU.AND P1, PT, |R21|, 6.5827683646048100446e-37, PT ;  /* 0x036000001500780b */ /* 0x002fce0003f2e200 */
[----:B------:R-:W-:-:S08]  /*0d40*/  DMUL R2, R18, R20 ;  /* 0x0000001412027228 */ /* 0x000fd00000000000 */
[----:B------:R-:W-:-:S08]  /*0d50*/  DFMA R14, R2, -R14, R20 ;  /* 0x8000000e020e722b */ /* 0x000fd00000000014 */
[----:B------:R-:W-:-:S10]  /*0d60*/  DFMA R2, R18, R14, R2 ;  /* 0x0000000e1202722b */ /* 0x000fd40000000002 */
[----:B------:R-:W-:-:S05]  /*0d70*/  FFMA R0, RZ, UR4, R3 ;  /* 0x00000004ff007c23 */ /* 0x000fca0008000003 */
[----:B------:R-:W-:-:S13]  /*0d80*/  FSETP.GT.AND P0, PT, |R0|, 1.469367938527859385e-39, PT ;  /* 0x001000000000780b */ /* 0x000fda0003f04200 */
[----:B------:R-:W-:Y:S05]  /*0d90*/  @P0 BRA P1, `(.L_x_12) ;  /* 0x0000000000140947 */ /* 0x000fea0000800000 */
[----:B------:R-:W-:Y:S01]  /*0da0*/  IMAD.MOV.U32 R19, RZ, RZ, R21 ;  /* 0x000000ffff137224 */ /* 0x000fe200078e0015 */
[----:B------:R-:W-:-:S07]  /*0db0*/  MOV R8, 0xdd0 ;  /* 0x00000dd000087802 */ /* 0x000fce0000000f00 */
[----:B0-----:R-:W-:Y:S05]  /*0dc0*/  CALL.REL.NOINC `($__internal_0_$__cuda_sm20_div_rn_f64_full) ;  /* 0x00000004009c7944 */ /* 0x001fea0003c00000 */
[----:B------:R-:W-:Y:S01]  /*0dd0*/  MOV R2, R22 ;  /* 0x0000001600027202 */ /* 0x000fe20000000f00 */
[----:B------:R-:W-:-:S07]  /*0de0*/  IMAD.MOV.U32 R3, RZ, RZ, R23 ;  /* 0x000000ffff037224 */ /* 0x000fce00078e0017 */
.L_x_12:
[----:B------:R-:W-:Y:S05]  /*0df0*/  BSYNC.RECONVERGENT B0 ;  /* 0x0000000000007941 */ /* 0x000fea0003800200 */
.L_x_11:
[----:B------:R-:W1:Y:S01]  /*0e00*/  LDCU UR4, c[0x0][0x388] ;  /* 0x00007100ff0477ac */ /* 0x000e620008000800 */
[----:B------:R-:W1:Y:S01]  /*0e10*/  F2F.F32.F64 R8, R2 ;  /* 0x0000000200087310 */ /* 0x000e620000301000 */
[----:B------:R-:W-:Y:S01]  /*0e20*/  I2FP.F32.U32 R10, R6 ;  /* 0x00000006000a7245 */ /* 0x000fe20000201000 */
[----:B------:R-:W-:Y:S01]  /*0e30*/  IMAD.MOV.U32 R7, RZ, RZ, -0x3e000000 ;  /* 0xc2000000ff077424 */ /* 0x000fe200078e00ff */
[----:B------:R-:W-:-:S03]  /*0e40*/  UMOV UR5, URZ ;  /* 0x000000ff00057c82 */ /* 0x000fc60008000000 */
[----:B------:R-:W-:-:S04]  /*0e50*/  FADD R10, R10, 0.5 ;  /* 0x3f0000000a0a7421 */ /* 0x000fc80000000000 */
[----:B-1----:R1:W5:Y:S01]  /*0e60*/  TEX.LL RZ, R7, R8, R7, UR4, 3D, 0x1 ;  /* 0x48ff040708077f60 */ /* 0x00236200089e01ff */
[----:B------:R-:W2:Y:S01]  /*0e70*/  LDCU UR6, c[0x0][0x3a4] ;  /* 0x00007480ff0677ac */ /* 0x000ea20008000800 */
[----:B------:R-:W3:Y:S01]  /*0e80*/  LDC.64 R4, c[0x0][0x3a0] ;  /* 0x0000e800ff047b82 */ /* 0x000ee20000000a00 */
[----:B------:R-:W-:Y:S01]  /*0e90*/  VIADD R0, R6, 0x1 ;  /* 0x0000000106007836 */ /* 0x000fe20000000000 */
[----:B------:R-:W-:Y:S01]  /*0ea0*/  BSSY.RECONVERGENT B0, `(.L_x_13) ;  /* 0x000001e000007945 */ /* 0x000fe20003800200 */
[----:B------:R-:W-:Y:S02]  /*0eb0*/  IMAD.MOV.U32 R18, RZ, RZ, 0x1 ;  /* 0x00000001ff127424 */ /* 0x000fe400078e00ff */
[----:B------:R-:W3:Y:S03]  /*0ec0*/  I2F.F64.U32 R2, R0 ;  /* 0x0000000000027312 */ /* 0x000ee60000201800 */
[----:B------:R-:W4:Y:S05]  /*0ed0*/  LDC.64 R22, c[0x0][0x380] ;  /* 0x0000e000ff167b82 */ /* 0x000f2a0000000a00 */
[----:B--2---:R-:W2:Y:S01]  /*0ee0*/  MUFU.RCP64H R19, UR6 ;  /* 0x0000000600137d08 */ /* 0x004ea20008001800 */
[----:B---3--:R-:W-:-:S07]  /*0ef0*/  DFMA R14, R12, R4, -R2 ;  /* 0x000000040c0e722b */ /* 0x008fce0000000802 */
[----:B------:R-:W3:Y:S01]  /*0f00*/  F2F.F32.F64 R26, R14 ;  /* 0x0000000e001a7310 */ /* 0x000ee20000301000 */
[----:B--2---:R-:W-:-:S08]  /*0f10*/  DFMA R20, R18, -R4, 1 ;  /* 0x3ff000001214742b */ /* 0x004fd00000000804 */
[----:B------:R-:W-:-:S08]  /*0f20*/  DFMA R20, R20, R20, R20 ;  /* 0x000000141414722b */ /* 0x000fd00000000014 */
[----:B------:R-:W-:Y:S02]  /*0f30*/  DFMA R18, R18, R20, R18 ;  /* 0x000000141212722b */ /* 0x000fe40000000012 */
[----:B---3--:R-:W2:Y:S06]  /*0f40*/  F2F.F64.F32 R20, R26 ;  /* 0x0000001a00147310 */ /* 0x008eac0000201800 */
[C---:B------:R-:W-:Y:S01]  /*0f50*/  DFMA R2, R18.reuse, -R4, 1 ;  /* 0x3ff000001202742b */ /* 0x040fe20000000804 */
[----:B-1----:R-:W1:Y:S07]  /*0f60*/  LDCU.64 UR4, c[0x0][0x390] ;  /* 0x00007200ff0477ac */ /* 0x002e6e0008000a00 */
[----:B------:R-:W-:Y:S01]  /*0f70*/  DFMA R24, R18, R2, R18 ;  /* 0x000000021218722b */ /* 0x000fe20000000012 */
[----:B--2---:R-:W-:-:S07]  /*0f80*/  FSETP.GEU.AND P1, PT, |R21|, 6.5827683646048100446e-37, PT ;  /* 0x036000001500780b */ /* 0x004fce0003f2e200 */
[----:B------:R-:W-:Y:S01]  /*0f90*/  DMUL R18, R24, R20 ;  /* 0x0000001418127228 */ /* 0x000fe20000000000 */
[----:B-1----:R-:W-:-:S04]  /*0fa0*/  IMAD R2, R6, UR5, R16 ;  /* 0x0000000506027c24 */ /* 0x002fc8000f8e0210 */
[----:B------:R-:W-:-:S03]  /*0fb0*/  IMAD R3, R2, UR4, R17 ;  /* 0x0000000402037c24 */ /* 0x000fc6000f8e0211 */
[----:B------:R-:W-:Y:S01]  /*0fc0*/  DFMA R4, R18, -R4, R20 ;  /* 0x800000041204722b */ /* 0x000fe20000000014 */
[----:B----4-:R-:W-:-:S07]  /*0fd0*/  IMAD.WIDE.U32 R14, R3, 0x4, R22 ;  /* 0x00000004030e7825 */ /* 0x010fce00078e0016 */
        /* <DEDUP_REMOVED lines=8> */
[----:B------:R-:W-:Y:S01]  /*1060*/  MOV R4, R22 ;  /* 0x0000001600047202 */ /* 0x000fe20000000f00 */
[----:B------:R-:W-:-:S07]  /*1070*/  IMAD.MOV.U32 R5, RZ, RZ, R23 ;  /* 0x000000ffff057224 */ /* 0x000fce00078e0017 */
.L_x_14:
[----:B------:R-:W-:Y:S05]  /*1080*/  BSYNC.RECONVERGENT B0 ;  /* 0x0000000000007941 */ /* 0x000fea0003800200 */
.L_x_13:
[----:B------:R-:W2:Y:S01]  /*1090*/  LDCU UR4, c[0x0][0x388] ;  /* 0x00007100ff0477ac */ /* 0x000ea20008000800 */
[----:B------:R-:W2:Y:S01]  /*10a0*/  F2F.F32.F64 R8, R4 ;  /* 0x0000000400087310 */ /* 0x000ea20000301000 */
[----:B------:R-:W-:Y:S01]  /*10b0*/  I2FP.F32.U32 R10, R0 ;  /* 0x00000000000a7245 */ /* 0x000fe20000201000 */
[----:B-1----:R-:W-:Y:S01]  /*10c0*/  IMAD.MOV.U32 R7, RZ, RZ, -0x3e000000 ;  /* 0xc2000000ff077424 */ /* 0x002fe200078e00ff */
[----:B------:R-:W-:-:S03]  /*10d0*/  UMOV UR5, URZ ;  /* 0x000000ff00057c82 */ /* 0x000fc60008000000 */
[----:B------:R-:W-:-:S04]  /*10e0*/  FADD R10, R10, 0.5 ;  /* 0x3f0000000a0a7421 */ /* 0x000fc80000000000 */
[----:B--2---:R1:W5:Y:S01]  /*10f0*/  TEX.LL RZ, R7, R8, R7, UR4, 3D, 0x1 ;  /* 0x48ff040708077f60 */ /* 0x00436200089e01ff */
[----:B------:R-:W2:Y:S01]  /*1100*/  LDC.64 R14, c[0x0][0x380] ;  /* 0x0000e000ff0e7b82 */ /* 0x000ea20000000a00 */
[----:B------:R-:W-:Y:S01]  /*1110*/  VIADD R6, R6, 0x2 ;  /* 0x0000000206067836 */ /* 0x000fe20000000000 */
[----:B-1----:R-:W1:Y:S02]  /*1120*/  LDCU.64 UR4, c[0x0][0x390] ;  /* 0x00007200ff0477ac */ /* 0x002e640008000a00 */
[----:B-1----:R-:W-:-:S04]  /*1130*/  VIADD R2, R2, UR5 ;  /* 0x0000000502027c36 */ /* 0x002fc80008000000 */
[----:B------:R-:W-:-:S04]  /*1140*/  IMAD R3, R2, UR4, R17 ;  /* 0x0000000402037c24 */ /* 0x000fc8000f8e0211 */
[----:B--2---:R-:W-:-:S05]  /*1150*/  IMAD.WIDE.U32 R2, R3, 0x4, R14 ;  /* 0x0000000403027825 */ /* 0x004fca00078e000e */
[----:B-----5:R1:W-:Y:S02]  /*1160*/  STG.E desc[UR8][R2.64], R7 ;  /* 0x0000000702007986 */ /* 0x0203e4000c101908 */
.L_x_10:
[----:B------:R-:W2:Y:S02]  /*1170*/  LDC R0, c[0x0][0x398] ;  /* 0x0000e600ff007b82 */ /* 0x000ea40000000800 */
[----:B--2---:R-:W-:-:S04]  /*1180*/  LOP3.LUT R0, R0, 0x1, RZ, 0xc0, !PT ;  /* 0x0000000100007812 */ /* 0x004fc800078ec0ff */
[----:B------:R-:W-:-:S13]  /*1190*/  ISETP.NE.U32.AND P0, PT, R0, 0x1, PT ;  /* 0x000000010000780c */ /* 0x000fda0003f05070 */
[----:B------:R-:W-:Y:S05]  /*11a0*/  @P0 EXIT ;  /* 0x000000000000094d */ /* 0x000fea0003800000 */
[----:B------:R-:W2:Y:S01]  /*11b0*/  LDCU UR4, c[0x0][0x3a4] ;  /* 0x00007480ff0477ac */ /* 0x000ea20008000800 */
[----:B------:R-:W3:Y:S01]  /*11c0*/  LDC.64 R4, c[0x0][0x3a0] ;  /* 0x0000e800ff047b82 */ /* 0x000ee20000000a00 */
[----:B-1----:R-:W3:Y:S01]  /*11d0*/  I2F.F64.U32 R2, R6 ;  /* 0x0000000600027312 */ /* 0x002ee20000201800 */
[----:B------:R-:W-:Y:S01]  /*11e0*/  IMAD.MOV.U32 R14, RZ, RZ, 0x1 ;  /* 0x00000001ff0e7424 */ /* 0x000fe200078e00ff */
[----:B------:R-:W-:Y:S06]  /*11f0*/  BSSY.RECONVERGENT B0, `(.L_x_15) ;  /* 0x0000016000007945 */ /* 0x000fec0003800200 */
[----:B--2---:R-:W1:Y:S01]  /*1200*/  MUFU.RCP64H R15, UR4 ;  /* 0x00000004000f7d08 */ /* 0x004e620008001800 */
[----:B---3--:R-:W-:-:S02]  /*1210*/  DFMA R12, R12, R4, -R2 ;  /* 0x000000040c0c722b */ /* 0x008fc40000000802 */
[----:B-1----:R-:W-:-:S08]  /*1220*/  DFMA R18, R14, -R4, 1 ;  /* 0x3ff000000e12742b */ /* 0x002fd00000000804 */
[----:B------:R-:W1:Y:S01]  /*1230*/  F2F.F32.F64 R12, R12 ;  /* 0x0000000c000c7310 */ /* 0x000e620000301000 */
[----:B------:R-:W-:-:S08]  /*1240*/  DFMA R18, R18, R18, R18 ;  /* 0x000000121212722b */ /* 0x000fd00000000012 */
[----:B------:R-:W-:Y:S01]  /*1250*/  DFMA R18, R14, R18, R14 ;  /* 0x000000120e12722b */ /* 0x000fe2000000000e */
[----:B-1----:R-:W1:Y:S07]  /*1260*/  F2F.F64.F32 R20, R12 ;  /* 0x0000000c00147310 */ /* 0x002e6e0000201800 */
        /* <DEDUP_REMOVED lines=9> */
[----:B------:R-:W-:Y:S02]  /*1300*/  MOV R19, R21 ;  /* 0x0000001500137202 */ /* 0x000fe40000000f00 */
[----:B------:R-:W-:-:S07]  /*1310*/  MOV R8, 0x1330 ;  /* 0x0000133000087802 */ /* 0x000fce0000000f00 */
[----:B0-----:R-:W-:Y:S05]  /*1320*/  CALL.REL.NOINC `($__internal_0_$__cuda_sm20_div_rn_f64_full) ;  /* 0x0000000000447944 */ /* 0x001fea0003c00000 */
[----:B------:R-:W-:Y:S02]  /*1330*/  IMAD.MOV.U32 R2, RZ, RZ, R22 ;  /* 0x000000ffff027224 */ /* 0x000fe400078e0016 */
[----:B------:R-:W-:-:S07]  /*1340*/  IMAD.MOV.U32 R3, RZ, RZ, R23 ;  /* 0x000000ffff037224 */ /* 0x000fce00078e0017 */
.L_x_16:
[----:B------:R-:W-:Y:S05]  /*1350*/  BSYNC.RECONVERGENT B0 ;  /* 0x0000000000007941 */ /* 0x000fea0003800200 */
.L_x_15:
[----:B------:R-:W1:Y:S01]  /*1360*/  LDCU UR4, c[0x0][0x388] ;  /* 0x00007100ff0477ac */ /* 0x000e620008000800 */
[----:B------:R-:W1:Y:S01]  /*1370*/  F2F.F32.F64 R8, R2 ;  /* 0x0000000200087310 */ /* 0x000e620000301000 */
[----:B------:R-:W-:Y:S01]  /*1380*/  I2FP.F32.U32 R10, R6 ;  /* 0x00000006000a7245 */ /* 0x000fe20000201000 */
[----:B------:R-:W-:Y:S01]  /*1390*/  IMAD.MOV.U32 R7, RZ, RZ, -0x3e000000 ;  /* 0xc2000000ff077424 */ /* 0x000fe200078e00ff */
[----:B------:R-:W-:-:S03]  /*13a0*/  UMOV UR5, URZ ;  /* 0x000000ff00057c82 */ /* 0x000fc60008000000 */
[----:B------:R-:W-:-:S04]  /*13b0*/  FADD R10, R10, 0.5 ;  /* 0x3f0000000a0a7421 */ /* 0x000fc80000000000 */
[----:B-1----:R1:W5:Y:S01]  /*13c0*/  TEX.LL RZ, R9, R8, R7, UR4, 3D, 0x1 ;  /* 0x48ff040708097f60 */ /* 0x00236200089e01ff */
[----:B------:R-:W2:Y:S01]  /*13d0*/  LDC.64 R4, c[0x0][0x380] ;  /* 0x0000e000ff047b82 */ /* 0x000ea20000000a00 */
[----:B-1----:R-:W1:Y:S02]  /*13e0*/  LDCU.64 UR4, c[0x0][0x390] ;  /* 0x00007200ff0477ac */ /* 0x002e640008000a00 */
[----:B-1----:R-:W-:-:S04]  /*13f0*/  IMAD R6, R6, UR5, R16 ;  /* 0x0000000506067c24 */ /* 0x002fc8000f8e0210 */
[----:B------:R-:W-:-:S04]  /*1400*/  IMAD R3, R6, UR4, R17 ;  /* 0x0000000406037c24 */ /* 0x000fc8000f8e0211 */
[----:B--2---:R-:W-:-:S05]  /*1410*/  IMAD.WIDE.U32 R2, R3, 0x4, R4 ;  /* 0x0000000403027825 */ /* 0x004fca00078e0004 */
[----:B-----5:R-:W-:Y:S01]  /*1420*/  STG.E desc[UR8][R2.64], R9 ;  /* 0x0000000902007986 */ /* 0x020fe2000c101908 */
[----:B------:R-:W-:Y:S05]  /*1430*/  EXIT ;  /* 0x000000000000794d */ /* 0x000fea0003800000 */
        .weak           $__internal_0_$__cuda_sm20_div_rn_f64_full
        .type           $__internal_0_$__cuda_sm20_div_rn_f64_full,@function
        .size           $__internal_0_$__cuda_sm20_div_rn_f64_full,(.L_x_23 - $__internal_0_$__cuda_sm20_div_rn_f64_full)
$__internal_0_$__cuda_sm20_div_rn_f64_full:
[C---:B------:R-:W-:Y:S01]  /*1440*/  FSETP.GEU.AND P0, PT, |R11|.reuse, 1.469367938527859385e-39, PT ;  /* 0x001000000b00780b */ /* 0x040fe20003f0e200 */
[----:B------:R-:W-:Y:S01]  /*1450*/  IMAD.U32 R28, RZ, RZ, UR10 ;  /* 0x0000000aff1c7e24 */ /* 0x000fe2000f8e00ff */
[----:B------:R-:W-:Y:S01]  /*1460*/  MOV R10, UR10 ;  /* 0x0000000a000a7c02 */ /* 0x000fe20008000f00 */
[----:B------:R-:W-:Y:S01]  /*1470*/  IMAD.MOV.U32 R31, RZ, RZ, 0x1ca00000 ;  /* 0x1ca00000ff1f7424 */ /* 0x000fe200078e00ff */
[----:B------:R-:W-:Y:S01]  /*1480*/  LOP3.LUT R18, R11, 0x800fffff, RZ, 0xc0, !PT ;  /* 0x800fffff0b127812 */ /* 0x000fe200078ec0ff */
[----:B------:R-:W-:Y:S01]  /*1490*/  BSSY.RECONVERGENT B1, `(.L_x_17) ;  /* 0x0000054000017945 */ /* 0x000fe20003800200 */
[C---:B------:R-:W-:Y:S02]  /*14a0*/  FSETP.GEU.AND P2, PT, |R19|.reuse, 1.469367938527859385e-39, PT ;  /* 0x001000001300780b */ /* 0x040fe40003f4e200 */
[----:B------:R-:W-:Y:S01]  /*14b0*/  LOP3.LUT R29, R18, 0x3ff00000, RZ, 0xfc, !PT ;  /* 0x3ff00000121d7812 */ /* 0x000fe200078efcff */
[----:B------:R-:W-:Y:S01]  /*14c0*/  IMAD.MOV.U32 R18, RZ, RZ, R20 ;  /* 0x000000ffff127224 */ /* 0x000fe200078e0014 */
[----:B------:R-:W-:Y:S01]  /*14d0*/  LOP3.LUT R30, R19, 0x7ff00000, RZ, 0xc0, !PT ;  /* 0x7ff00000131e7812 */ /* 0x000fe200078ec0ff */
[----:B------:R-:W-:Y:S01]  /*14e0*/  IMAD.MOV.U32 R20, RZ, RZ, 0x1 ;  /* 0x00000001ff147424 */ /* 0x000fe200078e00ff */
[----:B------:R-:W-:Y:S01]  /*14f0*/  LOP3.LUT R33, R11, 0x7ff00000, RZ, 0xc0, !PT ;  /* 0x7ff000000b217812 */ /* 0x000fe200078ec0ff */
[----:B------:R-:W-:-:S03]  /*1500*/  @!P0 DMUL R28, R10, 8.98846567431157953865e+307 ;  /* 0x7fe000000a1c8828 */ /* 0x000fc60000000000 */
[----:B------:R-:W-:-:S03]  /*1510*/  ISETP.GE.U32.AND P1, PT, R30, R33, PT ;  /* 0x000000211e00720c */ /* 0x000fc60003f26070 */
[----:B------:R-:W0:Y:S01]  /*1520*/  MUFU.RCP64H R21, R29 ;  /* 0x0000001d00157308 */ /* 0x000e220000001800 */
[----:B------:R-:W-:-:S03]  /*1530*/  @!P2 LOP3.LUT R23, R11, 0x7ff00000, RZ, 0xc0, !PT ;  /* 0x7ff000000b17a812 */ /* 0x000fc600078ec0ff */
[----:B------:R-:W-:Y:S02]  /*1540*/  @!P0 LOP3.LUT R33, R29, 0x7ff00000, RZ, 0xc0, !PT ;  /* 0x7ff000001d218812 */ /* 0x000fe400078ec0ff */
[----:B------:R-:W-:-:S04]  /*1550*/  @!P2 ISETP.GE.U32.AND P3, PT, R30, R23, PT ;  /* 0x000000171e00a20c */ /* 0x000fc80003f66070 */
[----:B------:R-:W-:-:S04]  /*1560*/  @!P2 SEL R23, R31, 0x63400000, !P3 ;  /* 0x634000001f17a807 */ /* 0x000fc80005800000 */
[----:B------:R-:W-:Y:S01]  /*1570*/  @!P2 LOP3.LUT R26, R23, 0x80000000, R19, 0xf8, !PT ;  /* 0x80000000171aa812 */ /* 0x000fe200078ef813 */
[----:B0-----:R-:W-:-:S03]  /*1580*/  DFMA R24, R20, -R28, 1 ;  /* 0x3ff000001418742b */ /* 0x001fc6000000081c */
[----:B------:R-:W-:Y:S02]  /*1590*/  @!P2 LOP3.LUT R27, R26, 0x100000, RZ, 0xfc, !PT ;  /* 0x001000001a1ba812 */ /* 0x000fe400078efcff */
[----:B------:R-:W-:-:S03]  /*15a0*/  @!P2 MOV R26, RZ ;  /* 0x000000ff001aa202 */ /* 0x000fc60000000f00 */
[----:B------:R-:W-:-:S08]  /*15b0*/  DFMA R24, R24, R24, R24 ;  /* 0x000000181818722b */ /* 0x000fd00000000018 */
[----:B------:R-:W-:Y:S01]  /*15c0*/  DFMA R24, R20, R24, R20 ;  /* 0x000000181418722b */ /* 0x000fe20000000014 */
[----:B------:R-:W-:Y:S01]  /*15d0*/  SEL R21, R31, 0x63400000, !P1 ;  /* 0x634000001f157807 */ /* 0x000fe20004800000 */
[----:B------:R-:W-:-:S03]  /*15e0*/  IMAD.MOV.U32 R20, RZ, RZ, R18 ;  /* 0x000000ffff147224 */ /* 0x000fc600078e0012 */
[----:B------:R-:W-:-:S03]  /*15f0*/  LOP3.LUT R21, R21, 0x800fffff, R19, 0xf8, !PT ;  /* 0x800fffff15157812 */ /* 0x000fc600078ef813 */
[----:B------:R-:W-:-:S03]  /*1600*/  DFMA R22, R24, -R28, 1 ;  /* 0x3ff000001816742b */ /* 0x000fc6000000081c */
[----:B------:R-:W-:-:S05]  /*1610*/  @!P2 DFMA R20, R20, 2, -R26 ;  /* 0x400000001414a82b */ /* 0x000fca000000081a */
[----:B------:R-:W-:-:S08]  /*1620*/  DFMA R22, R24, R22, R24 ;  /* 0x000000161816722b */ /* 0x000fd00000000018 */
[----:B------:R-:W-:-:S08]  /*1630*/  DMUL R24, R22, R20 ;  /* 0x0000001416187228 */ /* 0x000fd00000000000 */
[----:B------:R-:W-:-:S08]  /*1640*/  DFMA R26, R24, -R28, R20 ;  /* 0x8000001c181a722b */ /* 0x000fd00000000014 */
[----:B------:R-:W-:Y:S01]  /*1650*/  DFMA R26, R22, R26, R24 ;  /* 0x0000001a161a722b */ /* 0x000fe20000000018 */
[----:B------:R-:W-:Y:S01]  /*1660*/  IMAD.MOV.U32 R24, RZ, RZ, R30 ;  /* 0x000000ffff187224 */ /* 0x000fe200078e001e */
[----:B------:R-:W-:Y:S01]  /*1670*/  @!P2 LOP3.LUT R24, R21, 0x7ff00000, RZ, 0xc0, !PT ;  /* 0x7ff000001518a812 */ /* 0x000fe200078ec0ff */
[----:B------:R-:W-:-:S04]  /*1680*/  VIADD R23, R33, 0xffffffff ;  /* 0xffffffff21177836 */ /* 0x000fc80000000000 */
[----:B------:R-:W-:-:S05]  /*1690*/  VIADD R22, R24, 0xffffffff ;  /* 0xffffffff18167836 */ /* 0x000fca0000000000 */
[----:B------:R-:W-:-:S04]  /*16a0*/  ISETP.GT.U32.AND P0, PT, R22, 0x7feffffe, PT ;  /* 0x7feffffe1600780c */ /* 0x000fc80003f04070 */
[----:B------:R-:W-:-:S13]  /*16b0*/  ISETP.GT.U32.OR P0, PT, R23, 0x7feffffe, P0 ;  /* 0x7feffffe1700780c */ /* 0x000fda0000704470 */
[----:B------:R-:W-:Y:S05]  /*16c0*/  @P0 BRA `(.L_x_18) ;  /* 0x00000000006c0947 */ /* 0x000fea0003800000 */
[----:B------:R-:W-:-:S04]  /*16d0*/  LOP3.LUT R19, R11, 0x7ff00000, RZ, 0xc0, !PT ;  /* 0x7ff000000b137812 */ /* 0x000fc800078ec0ff */
[CC--:B------:R-:W-:Y:S02]  /*16e0*/  VIADDMNMX R18, R30.reuse, -R19.reuse, 0xb9600000, !PT ;  /* 0xb96000001e127446 */ /* 0x0c0fe40007800913 */
[----:B------:R-:W-:Y:S02]  /*16f0*/  ISETP.GE.U32.AND P0, PT, R30, R19, PT ;  /* 0x000000131e00720c */ /* 0x000fe40003f06070 */
[----:B------:R-:W-:Y:S02]  /*1700*/  VIMNMX R18, PT, PT, R18, 0x46a00000, PT ;  /* 0x46a0000012127848 */ /* 0x000fe40003fe0100 */
[----:B------:R-:W-:-:S05]  /*1710*/  SEL R31, R31, 0x63400000, !P0 ;  /* 0x634000001f1f7807 */ /* 0x000fca0004000000 */
[----:B------:R-:W-:Y:S02]  /*1720*/  IMAD.IADD R24, R18, 0x1, -R31 ;  /* 0x0000000112187824 */ /* 0x000fe400078e0a1f */
[----:B------:R-:W-:-:S03]  /*1730*/  IMAD.MOV.U32 R18, RZ, RZ, RZ ;  /* 0x000000ffff127224 */ /* 0x000fc600078e00ff */
[----:B------:R-:W-:-:S06]  /*1740*/  IADD3 R19, PT, PT, R24, 0x7fe00000, RZ ;  /* 0x7fe0000018137810 */ /* 0x000fcc0007ffe0ff */
[----:B------:R-:W-:-:S10]  /*1750*/  DMUL R22, R26, R18 ;  /* 0x000000121a167228 */ /* 0x000fd40000000000 */
[----:B------:R-:W-:-:S13]  /*1760*/  FSETP.GTU.AND P0, PT, |R23|, 1.469367938527859385e-39, PT ;  /* 0x001000001700780b */ /* 0x000fda0003f0c200 */
[----:B------:R-:W-:Y:S05]  /*1770*/  @P0 BRA `(.L_x_19) ;  /* 0x0000000000940947 */ /* 0x000fea0003800000 */
[----:B------:R-:W-:-:S06]  /*1780*/  DFMA R20, R26, -R28, R20 ;  /* 0x8000001c1a14722b */ /* 0x000fcc0000000014 */
[----:B------:R-:W-:-:S04]  /*1790*/  IMAD.MOV.U32 R20, RZ, RZ, RZ ;  /* 0x000000ffff147224 */ /* 0x000fc800078e00ff */
[C---:B------:R-:W-:Y:S02]  /*17a0*/  FSETP.NEU.AND P0, PT, R21.reuse, RZ, PT ;  /* 0x000000ff1500720b */ /* 0x040fe40003f0d000 */
[----:B------:R-:W-:-:S04]  /*17b0*/  LOP3.LUT R25, R21, 0x80000000, R11, 0x48, !PT ;  /* 0x8000000015197812 */ /* 0x000fc800078e480b */
[----:B------:R-:W-:-:S07]  /*17c0*/  LOP3.LUT R21, R25, R19, RZ, 0xfc, !PT ;  /* 0x0000001319157212 */ /* 0x000fce00078efcff */
[----:B------:R-:W-:Y:S05]  /*17d0*/  @!P0 BRA `(.L_x_19) ;  /* 0x00000000007c8947 */ /* 0x000fea0003800000 */
[----:B------:R-:W-:Y:S01]  /*17e0*/  IMAD.MOV R19, RZ, RZ, -R24 ;  /* 0x000000ffff137224 */ /* 0x000fe200078e0a18 */
[----:B------:R-:W-:Y:S01]  /*17f0*/  DMUL.RP R20, R26, R20 ;  /* 0x000000141a147228 */ /* 0x000fe20000008000 */
[----:B------:R-:W-:-:S06]  /*1800*/  IMAD.MOV.U32 R18, RZ, RZ, RZ ;  /* 0x000000ffff127224 */ /* 0x000fcc00078e00ff */
[----:B------:R-:W-:-:S03]  /*1810*/  DFMA R18, R22, -R18, R26 ;  /* 0x800000121612722b */ /* 0x000fc6000000001a */
[----:B------:R-:W-:-:S03]  /*1820*/  LOP3.LUT R25, R21, R25, RZ, 0x3c, !PT ;  /* 0x0000001915197212 */ /* 0x000fc600078e3cff */
[----:B------:R-:W-:-:S04]  /*1830*/  IADD3 R18, PT, PT, -R24, -0x43300000, RZ ;  /* 0xbcd0000018127810 */ /* 0x000fc80007ffe1ff */
[----:B------:R-:W-:-:S04]  /*1840*/  FSETP.NEU.AND P0, PT, |R19|, R18, PT ;  /* 0x000000121300720b */ /* 0x000fc80003f0d200 */
[----:B------:R-:W-:Y:S02]  /*1850*/  FSEL R22, R20, R22, !P0 ;  /* 0x0000001614167208 */ /* 0x000fe40004000000 */
[----:B------:R-:W-:Y:S01]  /*1860*/  FSEL R23, R25, R23, !P0 ;  /* 0x0000001719177208 */ /* 0x000fe20004000000 */
[----:B------:R-:W-:Y:S06]  /*1870*/  BRA `(.L_x_19) ;  /* 0x0000000000547947 */ /* 0x000fec0003800000 */
.L_x_18:
[----:B------:R-:W-:-:S14]  /*1880*/  DSETP.NAN.AND P0, PT, R18, R18, PT ;  /* 0x000000121200722a */ /* 0x000fdc0003f08000 */
[----:B------:R-:W-:Y:S05]  /*1890*/  @P0 BRA `(.L_x_20) ;  /* 0x0000000000440947 */ /* 0x000fea0003800000 */
[----:B------:R-:W-:-:S14]  /*18a0*/  DSETP.NAN.AND P0, PT, R10, R10, PT ;  /* 0x0000000a0a00722a */ /* 0x000fdc0003f08000 */
[----:B------:R-:W-:Y:S05]  /*18b0*/  @P0 BRA `(.L_x_21) ;  /* 0x0000000000300947 */ /* 0x000fea0003800000 */
[----:B------:R-:W-:Y:S01]  /*18c0*/  ISETP.NE.AND P0, PT, R24, R33, PT ;  /* 0x000000211800720c */ /* 0x000fe20003f05270 */
[----:B------:R-:W-:Y:S01]  /*18d0*/  IMAD.MOV.U32 R23, RZ, RZ, -0x80000 ;  /* 0xfff80000ff177424 */ /* 0x000fe200078e00ff */
[----:B------:R-:W-:-:S11]  /*18e0*/  MOV R22, 0x0 ;  /* 0x0000000000167802 */ /* 0x000fd60000000f00 */
[----:B------:R-:W-:Y:S05]  /*18f0*/  @!P0 BRA `(.L_x_19) ;  /* 0x0000000000348947 */ /* 0x000fea0003800000 */
[----:B------:R-:W-:Y:S02]  /*1900*/  ISETP.NE.AND P0, PT, R24, 0x7ff00000, PT ;  /* 0x7ff000001800780c */ /* 0x000fe40003f05270 */
[----:B------:R-:W-:Y:S02]  /*1910*/  LOP3.LUT R23, R19, 0x80000000, R11, 0x48, !PT ;  /* 0x8000000013177812 */ /* 0x000fe400078e480b */
[----:B------:R-:W-:-:S13]  /*1920*/  ISETP.EQ.OR P0, PT, R33, RZ, !P0 ;  /* 0x000000ff2100720c */ /* 0x000fda0004702670 */
[----:B------:R-:W-:Y:S01]  /*1930*/  @P0 LOP3.LUT R10, R23, 0x7ff00000, RZ, 0xfc, !PT ;  /* 0x7ff00000170a0812 */ /* 0x000fe200078efcff */
[----:B------:R-:W-:Y:S02]  /*1940*/  @!P0 IMAD.MOV.U32 R22, RZ, RZ, RZ ;  /* 0x000000ffff168224 */ /* 0x000fe400078e00ff */
[----:B------:R-:W-:Y:S02]  /*1950*/  @P0 IMAD.MOV.U32 R22, RZ, RZ, RZ ;  /* 0x000000ffff160224 */ /* 0x000fe400078e00ff */
[----:B------:R-:W-:Y:S01]  /*1960*/  @P0 IMAD.MOV.U32 R23, RZ, RZ, R10 ;  /* 0x000000ffff170224 */ /* 0x000fe200078e000a */
[----:B------:R-:W-:Y:S06]  /*1970*/  BRA `(.L_x_19) ;  /* 0x0000000000147947 */ /* 0x000fec0003800000 */
.L_x_21:
[----:B------:R-:W-:Y:S02]  /*1980*/  LOP3.LUT R23, R11, 0x80000, RZ, 0xfc, !PT ;  /* 0x000800000b177812 */ /* 0x000fe400078efcff */
[----:B------:R-:W-:Y:S01]  /*1990*/  MOV R22, R10 ;  /* 0x0000000a00167202 */ /* 0x000fe20000000f00 */
[----:B------:R-:W-:Y:S06]  /*19a0*/  BRA `(.L_x_19) ;  /* 0x0000000000087947 */ /* 0x000fec0003800000 */
.L_x_20:
[----:B------:R-:W-:Y:S01]  /*19b0*/  LOP3.LUT R23, R19, 0x80000, RZ, 0xfc, !PT ;  /* 0x0008000013177812 */ /* 0x000fe200078efcff */
[----:B------:R-:W-:-:S07]  /*19c0*/  IMAD.MOV.U32 R22, RZ, RZ, R18 ;  /* 0x000000ffff167224 */ /* 0x000fce00078e0012 */
.L_x_19:
[----:B------:R-:W-:Y:S05]  /*19d0*/  BSYNC.RECONVERGENT B1 ;  /* 0x0000000000017941 */ /* 0x000fea0003800200 */
.L_x_17:
[----:B------:R-:W-:Y:S02]  /*19e0*/  IMAD.MOV.U32 R18, RZ, RZ, R8 ;  /* 0x000000ffff127224 */ /* 0x000fe400078e0008 */
[----:B------:R-:W-:-:S04]  /*19f0*/  IMAD.MOV.U32 R19, RZ, RZ, 0x0 ;  /* 0x00000000ff137424 */ /* 0x000fc800078e00ff */
[----:B------:R-:W-:Y:S05]  /*1a00*/  RET.REL.NODEC R18 `(_Z13deskewTexturePfyiiid) ;  /* 0xffffffe4127c7950 */ /* 0x000fea0003c3ffff */
.L_x_22:
[----:B------:R-:W-:-:S00]  /*1a10*/  BRA `(.L_x_22) ;  /* 0xfffffffc00fc7947 */ /* 0x000fc0000383ffff */
[----:B------:R-:W-:-:S00]  /*1a20*/  NOP ;  /* 0x0000000000007918 */ /* 0x000fc00000000000 */
        /* <DEDUP_REMOVED lines=13> */
.L_x_23:


//--------------------- .nv.shared.reserved.0     --------------------------
	.section	.nv.shared.reserved.0,"aw",@nobits
	.weak		__nv_reservedSMEM_offset_0_alias
	.size		__nv_reservedSMEM_offset_0_alias, 0, 64
	.other		__nv_reservedSMEM_offset_0_alias,@"STO_CUDA_RESERVED_SHARED STV_DEFAULT"
__nv_reservedSMEM_offset_0_alias:
	.zero		0
	.zero		64


//--------------------- .nv.constant0._Z13deskewTexturePfyiiid --------------------------
	.section	.nv.constant0._Z13deskewTexturePfyiiid,"a",@progbits
	.sectionflags	@""
	.align	4
.nv.constant0._Z13deskewTexturePfyiiid:
	.zero		936


//--------------------- SYMBOLS --------------------------

	.type		.nv.reservedSmem.offset0,@object
	.size		.nv.reservedSmem.offset0,0x4
